//
// Generated by NVIDIA NVVM Compiler
//
// Compiler Build ID: CL-36424714
// Cuda compilation tools, release 13.0, V13.0.88
// Based on NVVM 20.0.0
//

.version 9.0
.target sm_100
.address_size 64

	// .globl	_Z17WMMAF16TensorCoreP6__halfS0_PfS1_

.visible .entry _Z17WMMAF16TensorCoreP6__halfS0_PfS1_(
	.param .u64 .ptr .align 1 _Z17WMMAF16TensorCoreP6__halfS0_PfS1__param_0,
	.param .u64 .ptr .align 1 _Z17WMMAF16TensorCoreP6__halfS0_PfS1__param_1,
	.param .u64 .ptr .align 1 _Z17WMMAF16TensorCoreP6__halfS0_PfS1__param_2,
	.param .u64 .ptr .align 1 _Z17WMMAF16TensorCoreP6__halfS0_PfS1__param_3
)
{
	.reg .pred 	%p<14>;
	.reg .b32 	%r<157>;
	.reg .b32 	%f<226>;
	.reg .b64 	%rd<38>;

	ld.param.u64 	%rd9, [_Z17WMMAF16TensorCoreP6__halfS0_PfS1__param_0];
	ld.param.u64 	%rd10, [_Z17WMMAF16TensorCoreP6__halfS0_PfS1__param_1];
	cvta.to.global.u64 	%rd11, %rd10;
	cvta.to.global.u64 	%rd12, %rd9;
	mov.u32 	%r6, %ctaid.x;
	mov.u32 	%r7, %ntid.x;
	mov.u32 	%r8, %tid.x;
	mad.lo.s32 	%r9, %r6, %r7, %r8;
	mov.u32 	%r10, %ctaid.y;
	mov.u32 	%r11, %ntid.y;
	mov.u32 	%r12, %tid.y;
	mad.lo.s32 	%r13, %r10, %r11, %r12;
	shl.b32 	%r1, %r13, 4;
	setp.lt.u32 	%p2, %r9, 8192;
	setp.lt.u32 	%p3, %r13, 256;
	and.pred  	%p1, %p2, %p3;
	shl.b32 	%r2, %r9, 11;
	add.s64 	%rd37, %rd11, 917728;
	shr.u32 	%r15, %r9, 5;
	and.b32  	%r16, %r15, 65535;
	mul.wide.u32 	%rd13, %r16, 131072;
	add.s64 	%rd14, %rd13, %rd12;
	add.s64 	%rd36, %rd14, 224;
	mov.b32 	%r156, 0;
	mov.f32 	%f162, 0f00000000;
	not.pred 	%p4, %p1;
	mov.f32 	%f163, %f162;
	mov.f32 	%f164, %f162;
	mov.f32 	%f165, %f162;
	mov.f32 	%f166, %f162;
	mov.f32 	%f167, %f162;
	mov.f32 	%f168, %f162;
	mov.f32 	%f169, %f162;
$L__BB0_1:
	@%p4 bra 	$L__BB0_3;
	add.s64 	%rd15, %rd36, -224;
	mov.b32 	%r17, 4096;
	wmma.load.a.sync.aligned.row.m16n16k16.global.f16 	{%r18, %r19, %r20, %r21, %r22, %r23, %r24, %r25}, [%rd15], %r17;
	add.s64 	%rd16, %rd37, -917728;
	wmma.load.b.sync.aligned.col.m16n16k16.global.f16 	{%r26, %r27, %r28, %r29, %r30, %r31, %r32, %r33}, [%rd16], %r17;
	wmma.mma.sync.aligned.row.col.m16n16k16.f32.f32 {%f169, %f168, %f167, %f166, %f165, %f164, %f163, %f162}, {%r18, %r19, %r20, %r21, %r22, %r23, %r24, %r25}, {%r26, %r27, %r28, %r29, %r30, %r31, %r32, %r33}, {%f169, %f168, %f167, %f166, %f165, %f164, %f163, %f162};
$L__BB0_3:
	@%p4 bra 	$L__BB0_5;
	add.s64 	%rd17, %rd36, -192;
	mov.b32 	%r34, 4096;
	wmma.load.a.sync.aligned.row.m16n16k16.global.f16 	{%r35, %r36, %r37, %r38, %r39, %r40, %r41, %r42}, [%rd17], %r34;
	add.s64 	%rd18, %rd37, -786624;
	wmma.load.b.sync.aligned.col.m16n16k16.global.f16 	{%r43, %r44, %r45, %r46, %r47, %r48, %r49, %r50}, [%rd18], %r34;
	wmma.mma.sync.aligned.row.col.m16n16k16.f32.f32 {%f169, %f168, %f167, %f166, %f165, %f164, %f163, %f162}, {%r35, %r36, %r37, %r38, %r39, %r40, %r41, %r42}, {%r43, %r44, %r45, %r46, %r47, %r48, %r49, %r50}, {%f169, %f168, %f167, %f166, %f165, %f164, %f163, %f162};
$L__BB0_5:
	@%p4 bra 	$L__BB0_7;
	add.s64 	%rd19, %rd36, -160;
	mov.b32 	%r51, 4096;
	wmma.load.a.sync.aligned.row.m16n16k16.global.f16 	{%r52, %r53, %r54, %r55, %r56, %r57, %r58, %r59}, [%rd19], %r51;
	add.s64 	%rd20, %rd37, -655520;
	wmma.load.b.sync.aligned.col.m16n16k16.global.f16 	{%r60, %r61, %r62, %r63, %r64, %r65, %r66, %r67}, [%rd20], %r51;
	wmma.mma.sync.aligned.row.col.m16n16k16.f32.f32 {%f169, %f168, %f167, %f166, %f165, %f164, %f163, %f162}, {%r52, %r53, %r54, %r55, %r56, %r57, %r58, %r59}, {%r60, %r61, %r62, %r63, %r64, %r65, %r66, %r67}, {%f169, %f168, %f167, %f166, %f165, %f164, %f163, %f162};
$L__BB0_7:
	@%p4 bra 	$L__BB0_9;
	add.s64 	%rd21, %rd36, -128;
	mov.b32 	%r68, 4096;
	wmma.load.a.sync.aligned.row.m16n16k16.global.f16 	{%r69, %r70, %r71, %r72, %r73, %r74, %r75, %r76}, [%rd21], %r68;
	add.s64 	%rd22, %rd37, -524416;
	wmma.load.b.sync.aligned.col.m16n16k16.global.f16 	{%r77, %r78, %r79, %r80, %r81, %r82, %r83, %r84}, [%rd22], %r68;
	wmma.mma.sync.aligned.row.col.m16n16k16.f32.f32 {%f169, %f168, %f167, %f166, %f165, %f164, %f163, %f162}, {%r69, %r70, %r71, %r72, %r73, %r74, %r75, %r76}, {%r77, %r78, %r79, %r80, %r81, %r82, %r83, %r84}, {%f169, %f168, %f167, %f166, %f165, %f164, %f163, %f162};
$L__BB0_9:
	@%p4 bra 	$L__BB0_11;
	add.s64 	%rd23, %rd36, -96;
	mov.b32 	%r85, 4096;
	wmma.load.a.sync.aligned.row.m16n16k16.global.f16 	{%r86, %r87, %r88, %r89, %r90, %r91, %r92, %r93}, [%rd23], %r85;
	add.s64 	%rd24, %rd37, -393312;
	wmma.load.b.sync.aligned.col.m16n16k16.global.f16 	{%r94, %r95, %r96, %r97, %r98, %r99, %r100, %r101}, [%rd24], %r85;
	wmma.mma.sync.aligned.row.col.m16n16k16.f32.f32 {%f169, %f168, %f167, %f166, %f165, %f164, %f163, %f162}, {%r86, %r87, %r88, %r89, %r90, %r91, %r92, %r93}, {%r94, %r95, %r96, %r97, %r98, %r99, %r100, %r101}, {%f169, %f168, %f167, %f166, %f165, %f164, %f163, %f162};
$L__BB0_11:
	@%p4 bra 	$L__BB0_13;
	add.s64 	%rd25, %rd36, -64;
	mov.b32 	%r102, 4096;
	wmma.load.a.sync.aligned.row.m16n16k16.global.f16 	{%r103, %r104, %r105, %r106, %r107, %r108, %r109, %r110}, [%rd25], %r102;
	add.s64 	%rd26, %rd37, -262208;
	wmma.load.b.sync.aligned.col.m16n16k16.global.f16 	{%r111, %r112, %r113, %r114, %r115, %r116, %r117, %r118}, [%rd26], %r102;
	wmma.mma.sync.aligned.row.col.m16n16k16.f32.f32 {%f169, %f168, %f167, %f166, %f165, %f164, %f163, %f162}, {%r103, %r104, %r105, %r106, %r107, %r108, %r109, %r110}, {%r111, %r112, %r113, %r114, %r115, %r116, %r117, %r118}, {%f169, %f168, %f167, %f166, %f165, %f164, %f163, %f162};
$L__BB0_13:
	@%p4 bra 	$L__BB0_15;
	add.s64 	%rd27, %rd36, -32;
	mov.b32 	%r119, 4096;
	wmma.load.a.sync.aligned.row.m16n16k16.global.f16 	{%r120, %r121, %r122, %r123, %r124, %r125, %r126, %r127}, [%rd27], %r119;
	add.s64 	%rd28, %rd37, -131104;
	wmma.load.b.sync.aligned.col.m16n16k16.global.f16 	{%r128, %r129, %r130, %r131, %r132, %r133, %r134, %r135}, [%rd28], %r119;
	wmma.mma.sync.aligned.row.col.m16n16k16.f32.f32 {%f169, %f168, %f167, %f166, %f165, %f164, %f163, %f162}, {%r120, %r121, %r122, %r123, %r124, %r125, %r126, %r127}, {%r128, %r129, %r130, %r131, %r132, %r133, %r134, %r135}, {%f169, %f168, %f167, %f166, %f165, %f164, %f163, %f162};
$L__BB0_15:
	@%p4 bra 	$L__BB0_17;
	mov.b32 	%r136, 4096;
	wmma.load.a.sync.aligned.row.m16n16k16.global.f16 	{%r137, %r138, %r139, %r140, %r141, %r142, %r143, %r144}, [%rd36], %r136;
	wmma.load.b.sync.aligned.col.m16n16k16.global.f16 	{%r145, %r146, %r147, %r148, %r149, %r150, %r151, %r152}, [%rd37], %r136;
	wmma.mma.sync.aligned.row.col.m16n16k16.f32.f32 {%f169, %f168, %f167, %f166, %f165, %f164, %f163, %f162}, {%r137, %r138, %r139, %r140, %r141, %r142, %r143, %r144}, {%r145, %r146, %r147, %r148, %r149, %r150, %r151, %r152}, {%f169, %f168, %f167, %f166, %f165, %f164, %f163, %f162};
$L__BB0_17:
	add.s32 	%r4, %r156, 128;
	add.s64 	%rd37, %rd37, 1048832;
	add.s64 	%rd36, %rd36, 256;
	setp.lt.u32 	%p12, %r156, 3968;
	mov.u32 	%r156, %r4;
	@%p12 bra 	$L__BB0_1;
	@%p4 bra 	$L__BB0_20;
	ld.param.u64 	%rd35, [_Z17WMMAF16TensorCoreP6__halfS0_PfS1__param_3];
	ld.param.u64 	%rd34, [_Z17WMMAF16TensorCoreP6__halfS0_PfS1__param_2];
	and.b32  	%r153, %r2, -65536;
	add.s32 	%r154, %r1, %r153;
	cvta.to.global.u64 	%rd29, %rd34;
	mul.wide.u32 	%rd30, %r154, 4;
	add.s64 	%rd31, %rd29, %rd30;
	mov.b32 	%r155, 4096;
	wmma.load.c.sync.aligned.row.m16n16k16.global.f32 	{%f138, %f139, %f140, %f141, %f142, %f143, %f144, %f145}, [%rd31], %r155;
	add.f32 	%f146, %f169, %f138;
	add.f32 	%f147, %f168, %f139;
	add.f32 	%f148, %f167, %f140;
	add.f32 	%f149, %f166, %f141;
	add.f32 	%f150, %f165, %f142;
	add.f32 	%f151, %f164, %f143;
	add.f32 	%f152, %f163, %f144;
	add.f32 	%f153, %f162, %f145;
	cvta.to.global.u64 	%rd32, %rd35;
	add.s64 	%rd33, %rd32, %rd30;
	wmma.store.d.sync.aligned.row.m16n16k16.global.f32 	[%rd33], {%f146, %f147, %f148, %f149, %f150, %f151, %f152, %f153}, %r155;
$L__BB0_20:
	ret;

}
	// .globl	_Z15cuda_matrix_mulPK6__halfS1_Pf
.visible .entry _Z15cuda_matrix_mulPK6__halfS1_Pf(
	.param .u64 .ptr .align 1 _Z15cuda_matrix_mulPK6__halfS1_Pf_param_0,
	.param .u64 .ptr .align 1 _Z15cuda_matrix_mulPK6__halfS1_Pf_param_1,
	.param .u64 .ptr .align 1 _Z15cuda_matrix_mulPK6__halfS1_Pf_param_2
)
{
	.reg .b16 	%rs<5>;
	.reg .b32 	%r<10>;
	.reg .b32 	%f<3>;
	.reg .b64 	%rd<13>;

	ld.param.u64 	%rd1, [_Z15cuda_matrix_mulPK6__halfS1_Pf_param_0];
	ld.param.u64 	%rd2, [_Z15cuda_matrix_mulPK6__halfS1_Pf_param_1];
	ld.param.u64 	%rd3, [_Z15cuda_matrix_mulPK6__halfS1_Pf_param_2];
	cvta.to.global.u64 	%rd4, %rd3;
	cvta.to.global.u64 	%rd5, %rd2;
	cvta.to.global.u64 	%rd6, %rd1;
	mov.u32 	%r1, %ctaid.y;
	mov.u32 	%r2, %nctaid.x;
	mov.u32 	%r3, %ctaid.x;
	mad.lo.s32 	%r4, %r1, %r2, %r3;
	shl.b32 	%r5, %r1, 12;
	mov.u32 	%r6, %tid.x;
	or.b32  	%r7, %r5, %r6;
	mul.wide.u32 	%rd7, %r7, 2;
	add.s64 	%rd8, %rd6, %rd7;
	shl.b32 	%r8, %r6, 12;
	add.s32 	%r9, %r8, %r3;
	mul.wide.u32 	%rd9, %r9, 2;
	add.s64 	%rd10, %rd5, %rd9;
	ld.global.u16 	%rs2, [%rd8];
	ld.global.u16 	%rs3, [%rd10];
	// begin inline asm
	{mul.f16 %rs1,%rs2,%rs3;
}
	// end inline asm
	// begin inline asm
	{  cvt.f32.f16 %f1, %rs1;}

	// end inline asm
	bar.sync 	0;
	mul.wide.s32 	%rd11, %r4, 4;
	add.s64 	%rd12, %rd4, %rd11;
	atom.global.add.f32 	%f2, [%rd12], %f1;
	ret;

}
	// .globl	_Z15cuda_matrix_addPKfS0_Pf
.visible .entry _Z15cuda_matrix_addPKfS0_Pf(
	.param .u64 .ptr .align 1 _Z15cuda_matrix_addPKfS0_Pf_param_0,
	.param .u64 .ptr .align 1 _Z15cuda_matrix_addPKfS0_Pf_param_1,
	.param .u64 .ptr .align 1 _Z15cuda_matrix_addPKfS0_Pf_param_2
)
{
	.reg .b32 	%r<10>;
	.reg .b32 	%f<4>;
	.reg .b64 	%rd<11>;

	ld.param.u64 	%rd1, [_Z15cuda_matrix_addPKfS0_Pf_param_0];
	ld.param.u64 	%rd2, [_Z15cuda_matrix_addPKfS0_Pf_param_1];
	ld.param.u64 	%rd3, [_Z15cuda_matrix_addPKfS0_Pf_param_2];
	cvta.to.global.u64 	%rd4, %rd3;
	cvta.to.global.u64 	%rd5, %rd2;
	cvta.to.global.u64 	%rd6, %rd1;
	mov.u32 	%r1, %ctaid.x;
	mov.u32 	%r2, %ntid.x;
	mov.u32 	%r3, %tid.x;
	mov.u32 	%r4, %ctaid.y;
	mov.u32 	%r5, %ntid.y;
	mov.u32 	%r6, %tid.y;
	add.s32 	%r7, %r1, %r6;
	mad.lo.s32 	%r8, %r4, %r5, %r7;
	mad.lo.s32 	%r9, %r8, %r2, %r3;
	mul.wide.s32 	%rd7, %r9, 4;
	add.s64 	%rd8, %rd6, %rd7;
	ld.global.f32 	%f1, [%rd8];
	add.s64 	%rd9, %rd5, %rd7;
	ld.global.f32 	%f2, [%rd9];
	add.f32 	%f3, %f1, %f2;
	add.s64 	%rd10, %rd4, %rd7;
	st.global.f32 	[%rd10], %f3;
	ret;

}


// ===== COMPILED SASS (sm_100) =====

	.target	sm_100

	.elftype	@"ET_EXEC"


//--------------------- .note.nv.tkinfo           --------------------------
	.section	.note.nv.tkinfo,"",@"SHT_NOTE"
	.sectionflags	@"SHF_NOTE_NV_TKINFO"
	.tkinfo
        /*0018*/ 	.word	0x00000002
        /*0030*/ 	.string	""
        /*0030*/ 	.string	"ptxas"
        /*0030*/ 	.string	"Cuda compilation tools, release 13.0, V13.0.88"
        /*0030*/ 	.string	"Build cuda_13.0.r13.0/compiler.36424714_0"
        /*0030*/ 	.string	"-arch sm_100 -m 64 "



//--------------------- .note.nv.cuinfo           --------------------------
	.section	.note.nv.cuinfo,"",@"SHT_NOTE"
	.sectionflags	@"SHF_NOTE_NV_CUINFO"
        /*0018*/ 	.short	0x0002
        /*001a*/ 	.short	0x0064
        /*001c*/ 	.short	0x0082
	.zero		2


//--------------------- .nv.info                  --------------------------
	.section	.nv.info,"",@"SHT_CUDA_INFO"
	.align	4


	//----- nvinfo : EIATTR_REGCOUNT
	.align		4
        /*0000*/ 	.byte	0x04, 0x2f
        /*0002*/ 	.short	(.L_1 - .L_0)
	.align		4
.L_0:
        /*0004*/ 	.word	index@(_Z17WMMAF16TensorCoreP6__halfS0_PfS1_)
        /*0008*/ 	.word	0x0000001e


	//----- nvinfo : EIATTR_FRAME_SIZE
	.align		4
.L_1:
        /*000c*/ 	.byte	0x04, 0x11
        /*000e*/ 	.short	(.L_3 - .L_2)
	.align		4
.L_2:
        /*0010*/ 	.word	index@(_Z17WMMAF16TensorCoreP6__halfS0_PfS1_)
        /*0014*/ 	.word	0x00000000


	//----- nvinfo : EIATTR_REGCOUNT
	.align		4
.L_3:
        /*0018*/ 	.byte	0x04, 0x2f
        /*001a*/ 	.short	(.L_5 - .L_4)
	.align		4
.L_4:
        /*001c*/ 	.word	index@(_Z15cuda_matrix_mulPK6__halfS1_Pf)
        /*0020*/ 	.word	0x0000000c


	//----- nvinfo : EIATTR_FRAME_SIZE
	.align		4
.L_5:
        /*0024*/ 	.byte	0x04, 0x11
        /*0026*/ 	.short	(.L_7 - .L_6)
	.align		4
.L_6:
        /*0028*/ 	.word	index@(_Z15cuda_matrix_mulPK6__halfS1_Pf)
        /*002c*/ 	.word	0x00000000


	//----- nvinfo : EIATTR_REGCOUNT
	.align		4
.L_7:
        /*0030*/ 	.byte	0x04, 0x2f
        /*0032*/ 	.short	(.L_9 - .L_8)
	.align		4
.L_8:
        /*0034*/ 	.word	index@(_Z15cuda_matrix_addPKfS0_Pf)
        /*0038*/ 	.word	0x0000000c


	//----- nvinfo : EIATTR_FRAME_SIZE
	.align		4
.L_9:
        /*003c*/ 	.byte	0x04, 0x11
        /*003e*/ 	.short	(.L_11 - .L_10)
	.align		4
.L_10:
        /*0040*/ 	.word	index@(_Z15cuda_matrix_addPKfS0_Pf)
        /*0044*/ 	.word	0x00000000


	//----- nvinfo : EIATTR_MIN_STACK_SIZE
	.align		4
.L_11:
        /*0048*/ 	.byte	0x04, 0x12
        /*004a*/ 	.short	(.L_13 - .L_12)
	.align		4
.L_12:
        /*004c*/ 	.word	index@(_Z15cuda_matrix_addPKfS0_Pf)
        /*0050*/ 	.word	0x00000000


	//----- nvinfo : EIATTR_MIN_STACK_SIZE
	.align		4
.L_13:
        /*0054*/ 	.byte	0x04, 0x12
        /*0056*/ 	.short	(.L_15 - .L_14)
	.align		4
.L_14:
        /*0058*/ 	.word	index@(_Z15cuda_matrix_mulPK6__halfS1_Pf)
        /*005c*/ 	.word	0x00000000


	//----- nvinfo : EIATTR_MIN_STACK_SIZE
	.align		4
.L_15:
        /*0060*/ 	.byte	0x04, 0x12
        /*0062*/ 	.short	(.L_17 - .L_16)
	.align		4
.L_16:
        /*0064*/ 	.word	index@(_Z17WMMAF16TensorCoreP6__halfS0_PfS1_)
        /*0068*/ 	.word	0x00000000
.L_17:


//--------------------- .nv.compat                --------------------------
	.section	.nv.compat,"",@"SHT_CUDA_COMPAT_INFO"
	.align	4
        /*0000*/ 	.byte	0x02, 0x09, 0x00, 0x00, 0x02, 0x02, 0x01, 0x00, 0x02, 0x05, 0x05, 0x00, 0x03, 0x07, 0x01, 0x01
        /*0010*/ 	.byte	0x02, 0x03, 0x00, 0x00, 0x02, 0x06, 0x01, 0x00, 0x04, 0x0b, 0x08, 0x00, 0x09, 0x00, 0x00, 0x00
        /*0020*/ 	.byte	0x00, 0x00, 0x00, 0x00


//--------------------- .nv.info._Z15cuda_matrix_addPKfS0_Pf --------------------------
	.section	.nv.info._Z15cuda_matrix_addPKfS0_Pf,"",@"SHT_CUDA_INFO"
	.sectionflags	@""
	.align	4


	//----- nvinfo : EIATTR_CUDA_API_VERSION
	.align		4
        /*0000*/ 	.byte	0x04, 0x37
        /*0002*/ 	.short	(.L_19 - .L_18)
.L_18:
        /*0004*/ 	.word	0x00000082


	//----- nvinfo : EIATTR_KPARAM_INFO
	.align		4
.L_19:
        /*0008*/ 	.byte	0x04, 0x17
        /*000a*/ 	.short	(.L_21 - .L_20)
.L_20:
        /*000c*/ 	.word	0x00000000
        /*0010*/ 	.short	0x0002
        /*0012*/ 	.short	0x0010
        /*0014*/ 	.byte	0x00, 0xf5, 0x21, 0x00


	//----- nvinfo : EIATTR_KPARAM_INFO
	.align		4
.L_21:
        /*0018*/ 	.byte	0x04, 0x17
        /*001a*/ 	.short	(.L_23 - .L_22)
.L_22:
        /*001c*/ 	.word	0x00000000
        /*0020*/ 	.short	0x0001
        /*0022*/ 	.short	0x0008
        /*0024*/ 	.byte	0x00, 0xf5, 0x21, 0x00


	//----- nvinfo : EIATTR_KPARAM_INFO
	.align		4
.L_23:
        /*0028*/ 	.byte	0x04, 0x17
        /*002a*/ 	.short	(.L_25 - .L_24)
.L_24:
        /*002c*/ 	.word	0x00000000
        /*0030*/ 	.short	0x0000
        /*0032*/ 	.short	0x0000
        /*0034*/ 	.byte	0x00, 0xf5, 0x21, 0x00


	//----- nvinfo : EIATTR_SPARSE_MMA_MASK
	.align		4
.L_25:
        /*0038*/ 	.byte	0x03, 0x50
        /*003a*/ 	.short	0x0000


	//----- nvinfo : EIATTR_MAXREG_COUNT
	.align		4
        /*003c*/ 	.byte	0x03, 0x1b
        /*003e*/ 	.short	0x00ff


	//----- nvinfo : EIATTR_MERCURY_ISA_VERSION
	.align		4
        /*0040*/ 	.byte	0x03, 0x5f
        /*0042*/ 	.short	0x0101


	//----- nvinfo : EIATTR_VRC_CTA_INIT_COUNT
	.align		4
        /*0044*/ 	.byte	0x02, 0x4a
	.zero		1
	.zero		1


	//----- nvinfo : EIATTR_EXIT_INSTR_OFFSETS
	.align		4
        /*0048*/ 	.byte	0x04, 0x1c
        /*004a*/ 	.short	(.L_27 - .L_26)


	//   ....[0]....
.L_26:
        /*004c*/ 	.word	0x00000150


	//----- nvinfo : EIATTR_CBANK_PARAM_SIZE
	.align		4
.L_27:
        /*0050*/ 	.byte	0x03, 0x19
        /*0052*/ 	.short	0x0018


	//----- nvinfo : EIATTR_PARAM_CBANK
	.align		4
        /*0054*/ 	.byte	0x04, 0x0a
        /*0056*/ 	.short	(.L_29 - .L_28)
	.align		4
.L_28:
        /*0058*/ 	.word	index@(.nv.constant0._Z15cuda_matrix_addPKfS0_Pf)
        /*005c*/ 	.short	0x0380
        /*005e*/ 	.short	0x0018


	//----- nvinfo : EIATTR_SW_WAR
	.align		4
.L_29:
        /*0060*/ 	.byte	0x04, 0x36
        /*0062*/ 	.short	(.L_31 - .L_30)
.L_30:
        /*0064*/ 	.word	0x00000008
.L_31:


//--------------------- .nv.info._Z15cuda_matrix_mulPK6__halfS1_Pf --------------------------
	.section	.nv.info._Z15cuda_matrix_mulPK6__halfS1_Pf,"",@"SHT_CUDA_INFO"
	.sectionflags	@""
	.align	4


	//----- nvinfo : EIATTR_CUDA_API_VERSION
	.align		4
        /*0000*/ 	.byte	0x04, 0x37
        /*0002*/ 	.short	(.L_33 - .L_32)
.L_32:
        /*0004*/ 	.word	0x00000082


	//----- nvinfo : EIATTR_KPARAM_INFO
	.align		4
.L_33:
        /*0008*/ 	.byte	0x04, 0x17
        /*000a*/ 	.short	(.L_35 - .L_34)
.L_34:
        /*000c*/ 	.word	0x00000000
        /*0010*/ 	.short	0x0002
        /*0012*/ 	.short	0x0010
        /*0014*/ 	.byte	0x00, 0xf5, 0x21, 0x00


	//----- nvinfo : EIATTR_KPARAM_INFO
	.align		4
.L_35:
        /*0018*/ 	.byte	0x04, 0x17
        /*001a*/ 	.short	(.L_37 - .L_36)
.L_36:
        /*001c*/ 	.word	0x00000000
        /*0020*/ 	.short	0x0001
        /*0022*/ 	.short	0x0008
        /*0024*/ 	.byte	0x00, 0xf5, 0x21, 0x00


	//----- nvinfo : EIATTR_KPARAM_INFO
	.align		4
.L_37:
        /*0028*/ 	.byte	0x04, 0x17
        /*002a*/ 	.short	(.L_39 - .L_38)
.L_38:
        /*002c*/ 	.word	0x00000000
        /*0030*/ 	.short	0x0000
        /*0032*/ 	.short	0x0000
        /*0034*/ 	.byte	0x00, 0xf5, 0x21, 0x00


	//----- nvinfo : EIATTR_SPARSE_MMA_MASK
	.align		4
.L_39:
        /*0038*/ 	.byte	0x03, 0x50
        /*003a*/ 	.short	0x0000


	//----- nvinfo : EIATTR_MAXREG_COUNT
	.align		4
        /*003c*/ 	.byte	0x03, 0x1b
        /*003e*/ 	.short	0x00ff


	//----- nvinfo : EIATTR_NUM_BARRIERS
	.align		4
        /*0040*/ 	.byte	0x02, 0x4c
        /*0042*/ 	.byte	0x01
	.zero		1


	//----- nvinfo : EIATTR_MERCURY_ISA_VERSION
	.align		4
        /*0044*/ 	.byte	0x03, 0x5f
        /*0046*/ 	.short	0x0101


	//----- nvinfo : EIATTR_VRC_CTA_INIT_COUNT
	.align		4
        /*0048*/ 	.byte	0x02, 0x4a
	.zero		1
	.zero		1


	//----- nvinfo : EIATTR_EXIT_INSTR_OFFSETS
	.align		4
        /*004c*/ 	.byte	0x04, 0x1c
        /*004e*/ 	.short	(.L_41 - .L_40)


	//   ....[0]....
.L_40:
        /*0050*/ 	.word	0x00000160


	//----- nvinfo : EIATTR_CBANK_PARAM_SIZE
	.align		4
.L_41:
        /*0054*/ 	.byte	0x03, 0x19
        /*0056*/ 	.short	0x0018


	//----- nvinfo : EIATTR_PARAM_CBANK
	.align		4
        /*0058*/ 	.byte	0x04, 0x0a
        /*005a*/ 	.short	(.L_43 - .L_42)
	.align		4
.L_42:
        /*005c*/ 	.word	index@(.nv.constant0._Z15cuda_matrix_mulPK6__halfS1_Pf)
        /*0060*/ 	.short	0x0380
        /*0062*/ 	.short	0x0018


	//----- nvinfo : EIATTR_SW_WAR
	.align		4
.L_43:
        /*0064*/ 	.byte	0x04, 0x36
        /*0066*/ 	.short	(.L_45 - .L_44)
.L_44:
        /*0068*/ 	.word	0x00000008
.L_45:


//--------------------- .nv.info._Z17WMMAF16TensorCoreP6__halfS0_PfS1_ --------------------------
	.section	.nv.info._Z17WMMAF16TensorCoreP6__halfS0_PfS1_,"",@"SHT_CUDA_INFO"
	.sectionflags	@""
	.align	4


	//----- nvinfo : EIATTR_CUDA_API_VERSION
	.align		4
        /*0000*/ 	.byte	0x04, 0x37
        /*0002*/ 	.short	(.L_47 - .L_46)
.L_46:
        /*0004*/ 	.word	0x00000082


	//----- nvinfo : EIATTR_KPARAM_INFO
	.align		4
.L_47:
        /*0008*/ 	.byte	0x04, 0x17
        /*000a*/ 	.short	(.L_49 - .L_48)
.L_48:
        /*000c*/ 	.word	0x00000000
        /*0010*/ 	.short	0x0003
        /*0012*/ 	.short	0x0018
        /*0014*/ 	.byte	0x00, 0xf5, 0x21, 0x00


	//----- nvinfo : EIATTR_KPARAM_INFO
	.align		4
.L_49:
        /*0018*/ 	.byte	0x04, 0x17
        /*001a*/ 	.short	(.L_51 - .L_50)
.L_50:
        /*001c*/ 	.word	0x00000000
        /*0020*/ 	.short	0x0002
        /*0022*/ 	.short	0x0010
        /*0024*/ 	.byte	0x00, 0xf5, 0x21, 0x00


	//----- nvinfo : EIATTR_KPARAM_INFO
	.align		4
.L_51:
        /*0028*/ 	.byte	0x04, 0x17
        /*002a*/ 	.short	(.L_53 - .L_52)
.L_52:
        /*002c*/ 	.word	0x00000000
        /*0030*/ 	.short	0x0001
        /*0032*/ 	.short	0x0008
        /*0034*/ 	.byte	0x00, 0xf5, 0x21, 0x00


	//----- nvinfo : EIATTR_KPARAM_INFO
	.align		4
.L_53:
        /*0038*/ 	.byte	0x04, 0x17
        /*003a*/ 	.short	(.L_55 - .L_54)
.L_54:
        /*003c*/ 	.word	0x00000000
        /*0040*/ 	.short	0x0000
        /*0042*/ 	.short	0x0000
        /*0044*/ 	.byte	0x00, 0xf5, 0x21, 0x00


	//----- nvinfo : EIATTR_SPARSE_MMA_MASK
	.align		4
.L_55:
        /*0048*/ 	.byte	0x03, 0x50
        /*004a*/ 	.short	0x0000


	//----- nvinfo : EIATTR_WMMA_USED
	.align		4
        /*004c*/ 	.byte	0x01, 0x2b
	.zero		2


	//----- nvinfo : EIATTR_MAXREG_COUNT
	.align		4
        /*0050*/ 	.byte	0x03, 0x1b
        /*0052*/ 	.short	0x00ff


	//----- nvinfo : EIATTR_MERCURY_ISA_VERSION
	.align		4
        /*0054*/ 	.byte	0x03, 0x5f
        /*0056*/ 	.short	0x0101


	//----- nvinfo : EIATTR_VRC_CTA_INIT_COUNT
	.align		4
        /*0058*/ 	.byte	0x02, 0x4a
	.zero		1
	.zero		1


	//----- nvinfo : EIATTR_EXIT_INSTR_OFFSETS
	.align		4
        /*005c*/ 	.byte	0x04, 0x1c
        /*005e*/ 	.short	(.L_57 - .L_56)


	//   ....[0]....
.L_56:
        /*0060*/ 	.word	0x00000d60


	//   ....[1]....
        /*0064*/ 	.word	0x00000f70


	//----- nvinfo : EIATTR_CRS_STACK_SIZE
	.align		4
.L_57:
        /*0068*/ 	.byte	0x04, 0x1e
        /*006a*/ 	.short	(.L_59 - .L_58)
.L_58:
        /*006c*/ 	.word	0x00000000


	//----- nvinfo : EIATTR_CBANK_PARAM_SIZE
	.align		4
.L_59:
        /*0070*/ 	.byte	0x03, 0x19
        /*0072*/ 	.short	0x0020


	//----- nvinfo : EIATTR_PARAM_CBANK
	.align		4
        /*0074*/ 	.byte	0x04, 0x0a
        /*0076*/ 	.short	(.L_61 - .L_60)
	.align		4
.L_60:
        /*0078*/ 	.word	index@(.nv.constant0._Z17WMMAF16TensorCoreP6__halfS0_PfS1_)
        /*007c*/ 	.short	0x0380
        /*007e*/ 	.short	0x0020


	//----- nvinfo : EIATTR_SW_WAR
	.align		4
.L_61:
        /*0080*/ 	.byte	0x04, 0x36
        /*0082*/ 	.short	(.L_63 - .L_62)
.L_62:
        /*0084*/ 	.word	0x00000008
.L_63:


//--------------------- .nv.callgraph             --------------------------
	.section	.nv.callgraph,"",@"SHT_CUDA_CALLGRAPH"
	.align	4
	.sectionentsize	8
	.align		4
        /*0000*/ 	.word	0x00000000
	.align		4
        /*0004*/ 	.word	0xffffffff
	.align		4
        /*0008*/ 	.word	0x00000000
	.align		4
        /*000c*/ 	.word	0xfffffffe
	.align		4
        /*0010*/ 	.word	0x00000000
	.align		4
        /*0014*/ 	.word	0xfffffffd
	.align		4
        /*0018*/ 	.word	0x00000000
	.align		4
        /*001c*/ 	.word	0xfffffffc


//--------------------- .text._Z15cuda_matrix_addPKfS0_Pf --------------------------
	.section	.text._Z15cuda_matrix_addPKfS0_Pf,"ax",@progbits
	.align	128
        .global         _Z15cuda_matrix_addPKfS0_Pf
        .type           _Z15cuda_matrix_addPKfS0_Pf,@function
        .size           _Z15cuda_matrix_addPKfS0_Pf,(.L_x_13 - _Z15cuda_matrix_addPKfS0_Pf)
        .other          _Z15cuda_matrix_addPKfS0_Pf,@"STO_CUDA_ENTRY STV_DEFAULT"
_Z15cuda_matrix_addPKfS0_Pf:
.text._Z15cuda_matrix_addPKfS0_Pf:
[----:B------:R-:W-:Y:S01]  /*0000*/  LDC R1, c[0x0][0x37c] ;  /* 0x0000df00ff017b82 */ /* 0x000fe20000000800 */
[----:B------:R-:W0:Y:S07]  /*0010*/  S2R R0, SR_TID.Y ;  /* 0x0000000000007919 */ /* 0x000e2e0000002200 */
[----:B------:R-:W0:Y:S01]  /*0020*/  S2UR UR6, SR_CTAID.X ;  /* 0x00000000000679c3 */ /* 0x000e220000002500 */
[----:B------:R-:W1:Y:S01]  /*0030*/  LDCU UR7, c[0x0][0x360] ;  /* 0x00006c00ff0777ac */ /* 0x000e620008000800 */
[----:B------:R-:W1:Y:S01]  /*0040*/  S2R R9, SR_TID.X ;  /* 0x0000000000097919 */ /* 0x000e620000002100 */
[----:B------:R-:W2:Y:S05]  /*0050*/  LDCU.64 UR4, c[0x0][0x358] ;  /* 0x00006b00ff0477ac */ /* 0x000eaa0008000a00 */
[----:B------:R-:W3:Y:S08]  /*0060*/  S2UR UR8, SR_CTAID.Y ;  /* 0x00000000000879c3 */ /* 0x000ef00000002600 */
[----:B------:R-:W3:Y:S08]  /*0070*/  LDC R7, c[0x0][0x364] ;  /* 0x0000d900ff077b82 */ /* 0x000ef00000000800 */
[----:B------:R-:W4:Y:S01]  /*0080*/  LDC.64 R2, c[0x0][0x380] ;  /* 0x0000e000ff027b82 */ /* 0x000f220000000a00 */
[----:B0-----:R-:W-:-:S07]  /*0090*/  IADD3 R0, PT, PT, R0, UR6, RZ ;  /* 0x0000000600007c10 */ /* 0x001fce000fffe0ff */
[----:B------:R-:W0:Y:S01]  /*00a0*/  LDC.64 R4, c[0x0][0x388] ;  /* 0x0000e200ff047b82 */ /* 0x000e220000000a00 */
[----:B---3--:R-:W-:-:S07]  /*00b0*/  IMAD R0, R7, UR8, R0 ;  /* 0x0000000807007c24 */ /* 0x008fce000f8e0200 */
[----:B------:R-:W3:Y:S01]  /*00c0*/  LDC.64 R6, c[0x0][0x390] ;  /* 0x0000e400ff067b82 */ /* 0x000ee20000000a00 */
[----:B-1----:R-:W-:-:S04]  /*00d0*/  IMAD R9, R0, UR7, R9 ;  /* 0x0000000700097c24 */ /* 0x002fc8000f8e0209 */
[----:B----4-:R-:W-:-:S06]  /*00e0*/  IMAD.WIDE R2, R9, 0x4, R2 ;  /* 0x0000000409027825 */ /* 0x010fcc00078e0202 */
[----:B--2---:R-:W2:Y:S01]  /*00f0*/  LDG.E R2, desc[UR4][R2.64] ;  /* 0x0000000402027981 */ /* 0x004ea2000c1e1900 */
[----:B0-----:R-:W-:-:S06]  /*0100*/  IMAD.WIDE R4, R9, 0x4, R4 ;  /* 0x0000000409047825 */ /* 0x001fcc00078e0204 */
[----:B------:R-:W2:Y:S01]  /*0110*/  LDG.E R5, desc[UR4][R4.64] ;  /* 0x0000000404057981 */ /* 0x000ea2000c1e1900 */
[----:B---3--:R-:W-:-:S04]  /*0120*/  IMAD.WIDE R6, R9, 0x4, R6 ;  /* 0x0000000409067825 */ /* 0x008fc800078e0206 */
[----:B--2---:R-:W-:-:S05]  /*0130*/  FADD R9, R2, R5 ;  /* 0x0000000502097221 */ /* 0x004fca0000000000 */
[----:B------:R-:W-:Y:S01]  /*0140*/  STG.E desc[UR4][R6.64], R9 ;  /* 0x0000000906007986 */ /* 0x000fe2000c101904 */
[----:B------:R-:W-:Y:S05]  /*0150*/  EXIT ;  /* 0x000000000000794d */ /* 0x000fea0003800000 */
.L_x_0:
[----:B------:R-:W-:-:S00]  /*0160*/  BRA `(.L_x_0) ;  /* 0xfffffffc00fc7947 */ /* 0x000fc0000383ffff */
[----:B------:R-:W-:-:S00]  /*0170*/  NOP ;  /* 0x0000000000007918 */ /* 0x000fc00000000000 */
        /* <DEDUP_REMOVED lines=8> */
.L_x_13:


//--------------------- .text._Z15cuda_matrix_mulPK6__halfS1_Pf --------------------------
	.section	.text._Z15cuda_matrix_mulPK6__halfS1_Pf,"ax",@progbits
	.align	128
        .global         _Z15cuda_matrix_mulPK6__halfS1_Pf
        .type           _Z15cuda_matrix_mulPK6__halfS1_Pf,@function
        .size           _Z15cuda_matrix_mulPK6__halfS1_Pf,(.L_x_14 - _Z15cuda_matrix_mulPK6__halfS1_Pf)
        .other          _Z15cuda_matrix_mulPK6__halfS1_Pf,@"STO_CUDA_ENTRY STV_DEFAULT"
_Z15cuda_matrix_mulPK6__halfS1_Pf:
.text._Z15cuda_matrix_mulPK6__halfS1_Pf:
[----:B------:R-:W-:Y:S01]  /*0000*/  LDC R1, c[0x0][0x37c] ;  /* 0x0000df00ff017b82 */ /* 0x000fe20000000800 */
[----:B------:R-:W0:Y:S07]  /*0010*/  S2R R0, SR_CTAID.X ;  /* 0x0000000000007919 */ /* 0x000e2e0000002500 */
[----:B------:R-:W1:Y:S01]  /*0020*/  S2UR UR5, SR_CTAID.Y ;  /* 0x00000000000579c3 */ /* 0x000e620000002600 */
[----:B------:R-:W2:Y:S01]  /*0030*/  LDCU.64 UR6, c[0x0][0x358] ;  /* 0x00006b00ff0677ac */ /* 0x000ea20008000a00 */
[----:B------:R-:W0:Y:S06]  /*0040*/  S2R R7, SR_TID.X ;  /* 0x0000000000077919 */ /* 0x000e2c0000002100 */
[----:B------:R-:W3:Y:S08]  /*0050*/  LDC.64 R4, c[0x0][0x388] ;  /* 0x0000e200ff047b82 */ /* 0x000ef00000000a00 */
[----:B------:R-:W4:Y:S01]  /*0060*/  LDC.64 R2, c[0x0][0x380] ;  /* 0x0000e000ff027b82 */ /* 0x000f220000000a00 */
[----:B-1----:R-:W-:Y:S01]  /*0070*/  USHF.L.U32 UR4, UR5, 0xc, URZ ;  /* 0x0000000c05047899 */ /* 0x002fe200080006ff */
[----:B0-----:R-:W-:-:S05]  /*0080*/  LEA R9, R7, R0, 0xc ;  /* 0x0000000007097211 */ /* 0x001fca00078e60ff */
[----:B------:R-:W-:Y:S01]  /*0090*/  LOP3.LUT R7, R7, UR4, RZ, 0xfc, !PT ;  /* 0x0000000407077c12 */ /* 0x000fe2000f8efcff */
[----:B---3--:R-:W-:-:S04]  /*00a0*/  IMAD.WIDE.U32 R4, R9, 0x2, R4 ;  /* 0x0000000209047825 */ /* 0x008fc800078e0004 */
[----:B----4-:R-:W-:Y:S02]  /*00b0*/  IMAD.WIDE.U32 R2, R7, 0x2, R2 ;  /* 0x0000000207027825 */ /* 0x010fe400078e0002 */
[----:B--2---:R-:W2:Y:S01]  /*00c0*/  LDG.E.U16 R5, desc[UR6][R4.64] ;  /* 0x0000000604057981 */ /* 0x004ea2000c1e1500 */
[----:B------:R-:W0:Y:S03]  /*00d0*/  LDC R9, c[0x0][0x370] ;  /* 0x0000dc00ff097b82 */ /* 0x000e260000000800 */
[----:B------:R-:W2:Y:S05]  /*00e0*/  LDG.E.U16 R2, desc[UR6][R2.64] ;  /* 0x0000000602027981 */ /* 0x000eaa000c1e1500 */
[----:B------:R-:W1:Y:S01]  /*00f0*/  LDC.64 R6, c[0x0][0x390] ;  /* 0x0000e400ff067b82 */ /* 0x000e620000000a00 */
[----:B0-----:R-:W-:-:S04]  /*0100*/  IMAD R9, R9, UR5, R0 ;  /* 0x0000000509097c24 */ /* 0x001fc8000f8e0200 */
[----:B-1----:R-:W-:-:S03]  /*0110*/  IMAD.WIDE R6, R9, 0x4, R6 ;  /* 0x0000000409067825 */ /* 0x002fc600078e0206 */
[----:B------:R-:W-:Y:S01]  /*0120*/  BAR.SYNC.DEFER_BLOCKING 0x0 ;  /* 0x0000000000007b1d */ /* 0x000fe20000010000 */
[----:B--2---:R-:W-:-:S05]  /*0130*/  HMUL2 R5, R2.H0_H0, R5.H0_H0 ;  /* 0x2000000502057232 */ /* 0x004fca0000000800 */
[----:B------:R-:W-:-:S05]  /*0140*/  HADD2.F32 R9, -RZ, R5.H0_H0 ;  /* 0x20000005ff097230 */ /* 0x000fca0000004100 */
[----:B------:R-:W-:Y:S01]  /*0150*/  REDG.E.ADD.F32.FTZ.RN.STRONG.GPU desc[UR6][R6.64], R9 ;  /* 0x00000009060079a6 */ /* 0x000fe2000c12f306 */
[----:B------:R-:W-:Y:S05]  /*0160*/  EXIT ;  /* 0x000000000000794d */ /* 0x000fea0003800000 */
.L_x_1:
        /* <DEDUP_REMOVED lines=9> */
.L_x_14:


//--------------------- .text._Z17WMMAF16TensorCoreP6__halfS0_PfS1_ --------------------------
	.section	.text._Z17WMMAF16TensorCoreP6__halfS0_PfS1_,"ax",@progbits
	.align	128
        .global         _Z17WMMAF16TensorCoreP6__halfS0_PfS1_
        .type           _Z17WMMAF16TensorCoreP6__halfS0_PfS1_,@function
        .size           _Z17WMMAF16TensorCoreP6__halfS0_PfS1_,(.L_x_15 - _Z17WMMAF16TensorCoreP6__halfS0_PfS1_)
        .other          _Z17WMMAF16TensorCoreP6__halfS0_PfS1_,@"STO_CUDA_ENTRY STV_DEFAULT"
_Z17WMMAF16TensorCoreP6__halfS0_PfS1_:
.text._Z17WMMAF16TensorCoreP6__halfS0_PfS1_:
[----:B------:R-:W-:Y:S01]  /*0000*/  LDC R1, c[0x0][0x37c] ;  /* 0x0000df00ff017b82 */ /* 0x000fe20000000800 */
[----:B------:R-:W0:Y:S07]  /*0010*/  S2R R5, SR_TID.X ;  /* 0x0000000000057919 */ /* 0x000e2e0000002100 */
[----:B------:R-:W0:Y:S01]  /*0020*/  S2UR UR6, SR_CTAID.X ;  /* 0x00000000000679c3 */ /* 0x000e220000002500 */
[----:B------:R-:W1:Y:S01]  /*0030*/  LDCU.64 UR4, c[0x0][0x388] ;  /* 0x00007100ff0477ac */ /* 0x000e620008000a00 */
[----:B------:R-:W-:Y:S01]  /*0040*/  BSSY.RECONVERGENT B0, `(.L_x_2) ;  /* 0x00000d1000007945 */ /* 0x000fe20003800200 */
[----:B------:R-:W2:Y:S01]  /*0050*/  S2R R4, SR_TID.Y ;  /* 0x0000000000047919 */ /* 0x000ea20000002200 */
[----:B------:R-:W-:Y:S01]  /*0060*/  IMAD.MOV.U32 R17, RZ, RZ, RZ ;  /* 0x000000ffff117224 */ /* 0x000fe200078e00ff */
[----:B------:R-:W-:-:S02]  /*0070*/  CS2R R10, SRZ ;  /* 0x00000000000a7805 */ /* 0x000fc4000001ff00 */
[----:B------:R-:W-:Y:S02]  /*0080*/  CS2R R8, SRZ ;  /* 0x0000000000087805 */ /* 0x000fe4000001ff00 */
[----:B------:R-:W-:Y:S01]  /*0090*/  CS2R R6, SRZ ;  /* 0x0000000000067805 */ /* 0x000fe2000001ff00 */
[----:B------:R-:W0:Y:S08]  /*00a0*/  LDC R18, c[0x0][0x360] ;  /* 0x0000d800ff127b82 */ /* 0x000e300000000800 */
[----:B------:R-:W3:Y:S01]  /*00b0*/  LDC.64 R2, c[0x0][0x380] ;  /* 0x0000e000ff027b82 */ /* 0x000ee20000000a00 */
[----:B-1----:R-:W-:-:S04]  /*00c0*/  UIADD3 UR4, UP0, UPT, UR4, 0xe00e0, URZ ;  /* 0x000e00e004047890 */ /* 0x002fc8000ff1e0ff */
[----:B------:R-:W-:-:S03]  /*00d0*/  UIADD3.X UR5, UPT, UPT, URZ, UR5, URZ, UP0, !UPT ;  /* 0x00000005ff057290 */ /* 0x000fc600087fe4ff */
[----:B------:R-:W2:Y:S08]  /*00e0*/  S2UR UR7, SR_CTAID.Y ;  /* 0x00000000000779c3 */ /* 0x000eb00000002600 */
[----:B------:R-:W2:Y:S01]  /*00f0*/  LDC R19, c[0x0][0x364] ;  /* 0x0000d900ff137b82 */ /* 0x000ea20000000800 */
[----:B0-----:R-:W-:-:S05]  /*0100*/  IMAD R18, R18, UR6, R5 ;  /* 0x0000000612127c24 */ /* 0x001fca000f8e0205 */
[----:B------:R-:W-:-:S04]  /*0110*/  SHF.R.U32.HI R0, RZ, 0x5, R18 ;  /* 0x00000005ff007819 */ /* 0x000fc80000011612 */
[----:B------:R-:W-:-:S05]  /*0120*/  LOP3.LUT R5, R0, 0xffff, RZ, 0xc0, !PT ;  /* 0x0000ffff00057812 */ /* 0x000fca00078ec0ff */
[----:B---3--:R-:W-:-:S03]  /*0130*/  IMAD.WIDE.U32 R2, R5, 0x20000, R2 ;  /* 0x0002000005027825 */ /* 0x008fc600078e0002 */
[----:B------:R-:W-:Y:S01]  /*0140*/  IADD3 R16, P0, PT, R2, 0xe0, RZ ;  /* 0x000000e002107810 */ /* 0x000fe20007f1e0ff */
[----:B------:R-:W-:Y:S02]  /*0150*/  IMAD.U32 R2, RZ, RZ, UR4 ;  /* 0x00000004ff027e24 */ /* 0x000fe4000f8e00ff */
[----:B--2---:R-:W-:Y:S01]  /*0160*/  IMAD R19, R19, UR7, R4 ;  /* 0x0000000713137c24 */ /* 0x004fe2000f8e0204 */
[----:B------:R-:W-:Y:S01]  /*0170*/  CS2R R4, SRZ ;  /* 0x0000000000047805 */ /* 0x000fe2000001ff00 */
[----:B------:R-:W-:Y:S01]  /*0180*/  IMAD.X R0, RZ, RZ, R3, P0 ;  /* 0x000000ffff007224 */ /* 0x000fe200000e0603 */
[----:B------:R-:W0:Y:S01]  /*0190*/  LDCU.64 UR6, c[0x0][0x358] ;  /* 0x00006b00ff0677ac */ /* 0x000e220008000a00 */
[----:B------:R-:W-:Y:S01]  /*01a0*/  IMAD.U32 R3, RZ, RZ, UR5 ;  /* 0x00000005ff037e24 */ /* 0x000fe2000f8e00ff */
[----:B------:R-:W-:-:S04]  /*01b0*/  ISETP.GE.U32.AND P0, PT, R19, 0x100, PT ;  /* 0x000001001300780c */ /* 0x000fc80003f06070 */
[C---:B------:R-:W-:Y:S01]  /*01c0*/  ISETP.LT.U32.AND P0, PT, R18.reuse, 0x2000, !P0 ;  /* 0x000020001200780c */ /* 0x040fe20004701070 */
[----:B------:R-:W-:-:S12]  /*01d0*/  IMAD.SHL.U32 R18, R18, 0x800, RZ ;  /* 0x0000080012127824 */ /* 0x000fd800078e00ff */
.L_x_11:
[----:B------:R-:W-:Y:S01]  /*01e0*/  ISETP.GE.U32.AND P1, PT, R17, 0xf80, PT ;  /* 0x00000f801100780c */ /* 0x000fe20003f26070 */
[----:B------:R-:W-:-:S12]  /*01f0*/  @!P0 BRA `(.L_x_3) ;  /* 0x0000000000548947 */ /* 0x000fd80003800000 */
[----:B------:R-:W1:Y:S01]  /*0200*/  S2R R15, SR_LANEID ;  /* 0x00000000000f7919 */ /* 0x000e620000000000 */
[----:B------:R-:W-:Y:S01]  /*0210*/  IMAD.MOV.U32 R13, RZ, RZ, RZ ;  /* 0x000000ffff0d7224 */ /* 0x000fe200078e00ff */
[----:B-1----:R-:W-:Y:S02]  /*0220*/  LOP3.LUT R12, R15, 0x3, RZ, 0xc0, !PT ;  /* 0x000000030f0c7812 */ /* 0x002fe400078ec0ff */
[----:B------:R-:W-:-:S05]  /*0230*/  SHF.R.U32.HI R15, RZ, 0x2, R15 ;  /* 0x00000002ff0f7819 */ /* 0x000fca000001160f */
[----:B------:R-:W-:-:S03]  /*0240*/  IMAD.WIDE.U32 R12, R15, 0x800, R12 ;  /* 0x000008000f0c7825 */ /* 0x000fc600078e000c */
[C---:B------:R-:W-:Y:S02]  /*0250*/  LEA R26, P2, R12.reuse, R16, 0x2 ;  /* 0x000000100c1a7211 */ /* 0x040fe400078410ff */
[C---:B------:R-:W-:Y:S02]  /*0260*/  LEA R24, P3, R12.reuse, R2, 0x2 ;  /* 0x000000020c187211 */ /* 0x040fe400078610ff */
[C-C-:B------:R-:W-:Y:S02]  /*0270*/  LEA.HI.X R27, R12.reuse, R0, R13.reuse, 0x2, P2 ;  /* 0x000000000c1b7211 */ /* 0x140fe400010f140d */
[----:B------:R-:W-:-:S03]  /*0280*/  LEA.HI.X R25, R12, R3, R13, 0x2, P3 ;  /* 0x000000030c197211 */ /* 0x000fc600018f140d */
[----:B0-----:R-:W2:Y:S04]  /*0290*/  LDG.E R12, desc[UR6][R26.64+-0xe0] ;  /* 0xffff20061a0c7981 */ /* 0x001ea8000c1e1900 */
[----:B------:R-:W2:Y:S04]  /*02a0*/  LDG.E R13, desc[UR6][R26.64+0xff20] ;  /* 0x00ff20061a0d7981 */ /* 0x000ea8000c1e1900 */
[----:B------:R-:W2:Y:S04]  /*02b0*/  LDG.E R14, desc[UR6][R26.64+-0xd0] ;  /* 0xffff30061a0e7981 */ /* 0x000ea8000c1e1900 */
[----:B------:R-:W2:Y:S04]  /*02c0*/  LDG.E R15, desc[UR6][R26.64+0xff30] ;  /* 0x00ff30061a0f7981 */ /* 0x000ea8000c1e1900 */
[----:B------:R-:W2:Y:S04]  /*02d0*/  LDG.E R20, desc[UR6][R24.64+-0xe00e0] ;  /* 0xf1ff200618147981 */ /* 0x000ea8000c1e1900 */
[----:B------:R-:W2:Y:S04]  /*02e0*/  LDG.E R21, desc[UR6][R24.64+-0xe00d0] ;  /* 0xf1ff300618157981 */ /* 0x000ea8000c1e1900 */
[----:B------:R-:W3:Y:S04]  /*02f0*/  LDG.E R22, desc[UR6][R24.64+-0xd00e0] ;  /* 0xf2ff200618167981 */ /* 0x000ee8000c1e1900 */
[----:B------:R-:W3:Y:S01]  /*0300*/  LDG.E R23, desc[UR6][R24.64+-0xd00d0] ;  /* 0xf2ff300618177981 */ /* 0x000ee2000c1e1900 */
[----:B------:R-:W-:Y:S05]  /*0310*/  WARPSYNC.ALL ;  /* 0x0000000000007948 */ /* 0x000fea0003800000 */
[C---:B--2---:R-:W-:Y:S08]  /*0320*/  HMMA.16816.F32 R4, R12.reuse, R20, R4 ;  /* 0x000000140c04723c */ /* 0x044ff00000001804 */
[----:B---3--:R-:W-:-:S15]  /*0330*/  HMMA.16816.F32 R8, R12, R22, R8 ;  /* 0x000000160c08723c */ /* 0x008fde0000001808 */
[----:B------:R-:W-:-:S05]  /*0340*/  NOP ;  /* 0x0000000000007918 */ /* 0x000fca0000000000 */
.L_x_3:
[----:B------:R-:W-:Y:S05]  /*0350*/  @!P0 BRA `(.L_x_4) ;  /* 0x0000000000548947 */ /* 0x000fea0003800000 */
[----:B------:R-:W1:Y:S02]  /*0360*/  S2R R13, SR_LANEID ;  /* 0x00000000000d7919 */ /* 0x000e640000000000 */
[----:B-1----:R-:W-:Y:S02]  /*0370*/  LOP3.LUT R12, R13, 0x3, RZ, 0xc0, !PT ;  /* 0x000000030d0c7812 */ /* 0x002fe400078ec0ff */
[----:B------:R-:W-:Y:S01]  /*0380*/  SHF.R.U32.HI R15, RZ, 0x2, R13 ;  /* 0x00000002ff0f7819 */ /* 0x000fe2000001160d */
[----:B------:R-:W-:-:S04]  /*0390*/  IMAD.MOV.U32 R13, RZ, RZ, RZ ;  /* 0x000000ffff0d7224 */ /* 0x000fc800078e00ff */
        /* <DEDUP_REMOVED lines=17> */
.L_x_4:
        /* <DEDUP_REMOVED lines=22> */
.L_x_5:
        /* <DEDUP_REMOVED lines=22> */
.L_x_6:
        /* <DEDUP_REMOVED lines=22> */
.L_x_7:
        /* <DEDUP_REMOVED lines=22> */
.L_x_8:
        /* <DEDUP_REMOVED lines=22> */
.L_x_9:
[----:B------:R-:W-:Y:S01]  /*0b90*/  VIADD R17, R17, 0x80 ;  /* 0x0000008011117836 */ /* 0x000fe20000000000 */
[----:B------:R-:W-:Y:S06]  /*0ba0*/  @!P0 BRA `(.L_x_10) ;  /* 0x0000000000548947 */ /* 0x000fec0003800000 */
        /* <DEDUP_REMOVED lines=21> */
.L_x_10:
[----:B------:R-:W-:Y:S02]  /*0d00*/  IADD3 R2, P2, PT, R2, 0x100100, RZ ;  /* 0x0010010002027810 */ /* 0x000fe40007f5e0ff */
[----:B------:R-:W-:-:S03]  /*0d10*/  IADD3 R16, P3, PT, R16, 0x100, RZ ;  /* 0x0000010010107810 */ /* 0x000fc60007f7e0ff */
[----:B------:R-:W-:Y:S02]  /*0d20*/  IMAD.X R3, RZ, RZ, R3, P2 ;  /* 0x000000ffff037224 */ /* 0x000fe400010e0603 */
[----:B------:R-:W-:Y:S01]  /*0d30*/  IMAD.X R0, RZ, RZ, R0, P3 ;  /* 0x000000ffff007224 */ /* 0x000fe200018e0600 */
[----:B------:R-:W-:Y:S07]  /*0d40*/  @!P1 BRA `(.L_x_11) ;  /* 0xfffffff400249947 */ /* 0x000fee000383ffff */
[----:B0-----:R-:W-:Y:S05]  /*0d50*/  BSYNC.RECONVERGENT B0 ;  /* 0x0000000000007941 */ /* 0x001fea0003800200 */
.L_x_2:
[----:B------:R-:W-:Y:S05]  /*0d60*/  @!P0 EXIT ;  /* 0x000000000000894d */ /* 0x000fea0003800000 */
[----:B------:R-:W0:Y:S01]  /*0d70*/  S2R R0, SR_LANEID ;  /* 0x0000000000007919 */ /* 0x000e220000000000 */
[----:B------:R-:W1:Y:S01]  /*0d80*/  LDC.64 R12, c[0x0][0x390] ;  /* 0x0000e400ff0c7b82 */ /* 0x000e620000000a00 */
[----:B------:R-:W-:Y:S01]  /*0d90*/  LOP3.LUT R18, R18, 0xffff0000, RZ, 0xc0, !PT ;  /* 0xffff000012127812 */ /* 0x000fe200078ec0ff */
[----:B------:R-:W-:-:S04]  /*0da0*/  IMAD.MOV.U32 R3, RZ, RZ, RZ ;  /* 0x000000ffff037224 */ /* 0x000fc800078e00ff */
[----:B------:R-:W-:Y:S02]  /*0db0*/  IMAD R19, R19, 0x10, R18 ;  /* 0x0000001013137824 */ /* 0x000fe400078e0212 */
[----:B------:R-:W2:Y:S02]  /*0dc0*/  LDC.64 R22, c[0x0][0x398] ;  /* 0x0000e600ff167b82 */ /* 0x000ea40000000a00 */
[----:B-1----:R-:W-:Y:S01]  /*0dd0*/  IMAD.WIDE.U32 R12, R19, 0x4, R12 ;  /* 0x00000004130c7825 */ /* 0x002fe200078e000c */
[----:B0-----:R-:W-:Y:S02]  /*0de0*/  LOP3.LUT R2, R0, 0x3, RZ, 0xc0, !PT ;  /* 0x0000000300027812 */ /* 0x001fe400078ec0ff */
[----:B------:R-:W-:-:S05]  /*0df0*/  SHF.R.U32.HI R15, RZ, 0x2, R0 ;  /* 0x00000002ff0f7819 */ /* 0x000fca0000011600 */
[----:B------:R-:W-:-:S03]  /*0e00*/  IMAD.WIDE.U32 R2, R15, 0x800, R2 ;  /* 0x000008000f027825 */ /* 0x000fc600078e0002 */
[----:B------:R-:W-:-:S04]  /*0e10*/  LEA R20, P0, R2, R12, 0x3 ;  /* 0x0000000c02147211 */ /* 0x000fc800078018ff */
[----:B------:R-:W-:-:S05]  /*0e20*/  LEA.HI.X R21, R2, R13, R3, 0x3, P0 ;  /* 0x0000000d02157211 */ /* 0x000fca00000f1c03 */
[----:B------:R-:W3:Y:S04]  /*0e30*/  LDG.E.64 R24, desc[UR6][R20.64] ;  /* 0x0000000614187981 */ /* 0x000ee8000c1e1b00 */
[----:B------:R-:W4:Y:S04]  /*0e40*/  LDG.E.64 R12, desc[UR6][R20.64+0x20000] ;  /* 0x02000006140c7981 */ /* 0x000f28000c1e1b00 */
[----:B------:R-:W5:Y:S04]  /*0e50*/  LDG.E.64 R14, desc[UR6][R20.64+0x20] ;  /* 0x00002006140e7981 */ /* 0x000f68000c1e1b00 */
[----:B------:R-:W5:Y:S01]  /*0e60*/  LDG.E.64 R16, desc[UR6][R20.64+0x20020] ;  /* 0x0200200614107981 */ /* 0x000f62000c1e1b00 */
[----:B--2---:R-:W-:Y:S01]  /*0e70*/  IMAD.WIDE.U32 R18, R19, 0x4, R22 ;  /* 0x0000000413127825 */ /* 0x004fe200078e0016 */
[----:B------:R-:W-:Y:S05]  /*0e80*/  WARPSYNC.ALL ;  /* 0x0000000000007948 */ /* 0x000fea0003800000 */
[----:B---3--:R-:W-:Y:S01]  /*0e90*/  FADD R24, R4, R24 ;  /* 0x0000001804187221 */ /* 0x008fe20000000000 */
[----:B------:R-:W-:Y:S01]  /*0ea0*/  LEA R4, P0, R2, R18, 0x3 ;  /* 0x0000001202047211 */ /* 0x000fe200078018ff */
[----:B------:R-:W-:Y:S01]  /*0eb0*/  FADD R25, R5, R25 ;  /* 0x0000001905197221 */ /* 0x000fe20000000000 */
[----:B----4-:R-:W-:Y:S01]  /*0ec0*/  FADD R12, R6, R12 ;  /* 0x0000000c060c7221 */ /* 0x010fe20000000000 */
[----:B------:R-:W-:Y:S01]  /*0ed0*/  FADD R13, R7, R13 ;  /* 0x0000000d070d7221 */ /* 0x000fe20000000000 */
[----:B------:R-:W-:Y:S01]  /*0ee0*/  LEA.HI.X R5, R2, R19, R3, 0x3, P0 ;  /* 0x0000001302057211 */ /* 0x000fe200000f1c03 */
[----:B-----5:R-:W-:Y:S01]  /*0ef0*/  FADD R14, R8, R14 ;  /* 0x0000000e080e7221 */ /* 0x020fe20000000000 */
[----:B------:R-:W-:-:S03]  /*0f00*/  FADD R15, R9, R15 ;  /* 0x0000000f090f7221 */ /* 0x000fc60000000000 */
[----:B------:R-:W-:Y:S01]  /*0f10*/  STG.E.64 desc[UR6][R4.64], R24 ;  /* 0x0000001804007986 */ /* 0x000fe2000c101b06 */
[----:B------:R-:W-:Y:S01]  /*0f20*/  FADD R16, R10, R16 ;  /* 0x000000100a107221 */ /* 0x000fe20000000000 */
[----:B------:R-:W-:Y:S02]  /*0f30*/  FADD R17, R11, R17 ;  /* 0x000000110b117221 */ /* 0x000fe40000000000 */
[----:B------:R-:W-:Y:S04]  /*0f40*/  STG.E.64 desc[UR6][R4.64+0x20000], R12 ;  /* 0x0200000c04007986 */ /* 0x000fe8000c101b06 */
[----:B------:R-:W-:Y:S04]  /*0f50*/  STG.E.64 desc[UR6][R4.64+0x20], R14 ;  /* 0x0000200e04007986 */ /* 0x000fe8000c101b06 */
[----:B------:R-:W-:Y:S01]  /*0f60*/  STG.E.64 desc[UR6][R4.64+0x20020], R16 ;  /* 0x0200201004007986 */ /* 0x000fe2000c101b06 */
[----:B------:R-:W-:Y:S05]  /*0f70*/  EXIT ;  /* 0x000000000000794d */ /* 0x000fea0003800000 */
.L_x_12:
        /* <DEDUP_REMOVED lines=16> */
.L_x_15:


//--------------------- .nv.shared.reserved.0     --------------------------
	.section	.nv.shared.reserved.0,"aw",@nobits
	.weak		__nv_reservedSMEM_offset_0_alias
	.size		__nv_reservedSMEM_offset_0_alias, 0, 64
	.other		__nv_reservedSMEM_offset_0_alias,@"STO_CUDA_RESERVED_SHARED STV_DEFAULT"
__nv_reservedSMEM_offset_0_alias:
	.zero		0
	.zero		64


//--------------------- .nv.constant0._Z15cuda_matrix_addPKfS0_Pf --------------------------
	.section	.nv.constant0._Z15cuda_matrix_addPKfS0_Pf,"a",@progbits
	.sectionflags	@""
	.align	4
.nv.constant0._Z15cuda_matrix_addPKfS0_Pf:
	.zero		920


//--------------------- .nv.constant0._Z15cuda_matrix_mulPK6__halfS1_Pf --------------------------
	.section	.nv.constant0._Z15cuda_matrix_mulPK6__halfS1_Pf,"a",@progbits
	.sectionflags	@""
	.align	4
.nv.constant0._Z15cuda_matrix_mulPK6__halfS1_Pf:
	.zero		920


//--------------------- .nv.constant0._Z17WMMAF16TensorCoreP6__halfS0_PfS1_ --------------------------
	.section	.nv.constant0._Z17WMMAF16TensorCoreP6__halfS0_PfS1_,"a",@progbits
	.sectionflags	@""
	.align	4
.nv.constant0._Z17WMMAF16TensorCoreP6__halfS0_PfS1_:
	.zero		928


//--------------------- SYMBOLS --------------------------

	.type		.nv.reservedSmem.offset0,@object
	.size		.nv.reservedSmem.offset0,0x4
